	.headerflags	@"EF_CUDA_TEXMODE_UNIFIED EF_CUDA_64BIT_ADDRESS EF_CUDA_ACCELERATORS EF_CUDA_SM90 EF_CUDA_VIRTUAL_SM(EF_CUDA_SM90)"
	.elftype	@"ET_EXEC"


//--------------------- .nv.info                  --------------------------
	.section	.nv.info,"",@"SHT_CUDA_INFO"
	.align	4


	//----- nvinfo : EIATTR_REGCOUNT
	.align		4
        /*0000*/ 	.byte	0x04, 0x2f
        /*0002*/ 	.short	(.L_1 - .L_0)
	.align		4
.L_0:
        /*0004*/ 	.word	index@(triton_poi_fused__to_copy_add_arange_clamp_mul_sub_16)
        /*0008*/ 	.word	0x0000000c


	//----- nvinfo : EIATTR_MIN_STACK_SIZE
	.align		4
.L_1:
        /*000c*/ 	.byte	0x04, 0x12
        /*000e*/ 	.short	(.L_3 - .L_2)
	.align		4
.L_2:
        /*0010*/ 	.word	index@(triton_poi_fused__to_copy_add_arange_clamp_mul_sub_16)
        /*0014*/ 	.word	0x00000000


	//----- nvinfo : EIATTR_FRAME_SIZE
	.align		4
.L_3:
        /*0018*/ 	.byte	0x04, 0x11
        /*001a*/ 	.short	(.L_5 - .L_4)
	.align		4
.L_4:
        /*001c*/ 	.word	index@(triton_poi_fused__to_copy_add_arange_clamp_mul_sub_16)
        /*0020*/ 	.word	0x00000000


	//----- nvinfo : EIATTR_MIN_STACK_SIZE
	.align		4
.L_5:
        /*0024*/ 	.byte	0x04, 0x12
        /*0026*/ 	.short	(.L_7 - .L_6)
	.align		4
.L_6:
        /*0028*/ 	.word	index@(triton_poi_fused__to_copy_add_arange_clamp_mul_sub_16)
        /*002c*/ 	.word	0x00000000
.L_7:


//--------------------- .nv.info.triton_poi_fused__to_copy_add_arange_clamp_mul_sub_16 --------------------------
	.section	.nv.info.triton_poi_fused__to_copy_add_arange_clamp_mul_sub_16,"",@"SHT_CUDA_INFO"
	.sectionflags	@""
	.align	4


	//----- nvinfo : EIATTR_CUDA_API_VERSION
	.align		4
        /*0000*/ 	.byte	0x04, 0x37
        /*0002*/ 	.short	(.L_9 - .L_8)
.L_8:
        /*0004*/ 	.word	0x0000007c


	//----- nvinfo : EIATTR_KPARAM_INFO
	.align		4
.L_9:
        /*0008*/ 	.byte	0x04, 0x17
        /*000a*/ 	.short	(.L_11 - .L_10)
.L_10:
        /*000c*/ 	.word	0x00000000
        /*0010*/ 	.short	0x0001
        /*0012*/ 	.short	0x0008
        /*0014*/ 	.byte	0x00, 0xf0, 0x11, 0x00


	//----- nvinfo : EIATTR_KPARAM_INFO
	.align		4
.L_11:
        /*0018*/ 	.byte	0x04, 0x17
        /*001a*/ 	.short	(.L_13 - .L_12)
.L_12:
        /*001c*/ 	.word	0x00000000
        /*0020*/ 	.short	0x0000
        /*0022*/ 	.short	0x0000
        /*0024*/ 	.byte	0x00, 0xf4, 0x21, 0x00


	//----- nvinfo : EIATTR_SPARSE_MMA_MASK
	.align		4
.L_13:
        /*0028*/ 	.byte	0x03, 0x50
        /*002a*/ 	.short	0x0000


	//----- nvinfo : EIATTR_MAXREG_COUNT
	.align		4
        /*002c*/ 	.byte	0x03, 0x1b
        /*002e*/ 	.short	0x00ff


	//----- nvinfo : EIATTR_EXIT_INSTR_OFFSETS
	.align		4
        /*0030*/ 	.byte	0x04, 0x1c
        /*0032*/ 	.short	(.L_15 - .L_14)


	//   ....[0]....
.L_14:
        /*0034*/ 	.word	0x00000190


	//   ....[1]....
        /*0038*/ 	.word	0x000001c0


	//----- nvinfo : EIATTR_REQNTID
	.align		4
.L_15:
        /*003c*/ 	.byte	0x04, 0x10
        /*003e*/ 	.short	(.L_17 - .L_16)
.L_16:
        /*0040*/ 	.word	0x00000020
        /*0044*/ 	.word	0x00000001
        /*0048*/ 	.word	0x00000001


	//----- nvinfo : EIATTR_CBANK_PARAM_SIZE
	.align		4
.L_17:
        /*004c*/ 	.byte	0x03, 0x19
        /*004e*/ 	.short	0x000c


	//----- nvinfo : EIATTR_PARAM_CBANK
	.align		4
        /*0050*/ 	.byte	0x04, 0x0a
        /*0052*/ 	.short	(.L_19 - .L_18)
	.align		4
.L_18:
        /*0054*/ 	.word	index@(.nv.constant0.triton_poi_fused__to_copy_add_arange_clamp_mul_sub_16)
        /*0058*/ 	.short	0x0210
        /*005a*/ 	.short	0x000c


	//----- nvinfo : EIATTR_SW_WAR
	.align		4
.L_19:
        /*005c*/ 	.byte	0x04, 0x36
        /*005e*/ 	.short	(.L_21 - .L_20)
.L_20:
        /*0060*/ 	.word	0x00000008
.L_21:


//--------------------- .nv.callgraph             --------------------------
	.section	.nv.callgraph,"",@"SHT_CUDA_CALLGRAPH"
	.align	4
	.sectionentsize	8
	.align		4
        /*0000*/ 	.word	0x00000000
	.align		4
        /*0004*/ 	.word	0xffffffff
	.align		4
        /*0008*/ 	.word	0x00000000
	.align		4
        /*000c*/ 	.word	0xfffffffe
	.align		4
        /*0010*/ 	.word	0x00000000
	.align		4
        /*0014*/ 	.word	0xfffffffd
	.align		4
        /*0018*/ 	.word	0x00000000
	.align		4
        /*001c*/ 	.word	0xfffffffc


//--------------------- .text.triton_poi_fused__to_copy_add_arange_clamp_mul_sub_16 --------------------------
	.section	.text.triton_poi_fused__to_copy_add_arange_clamp_mul_sub_16,"ax",@progbits
	.align	128
        .global         triton_poi_fused__to_copy_add_arange_clamp_mul_sub_16
        .type           triton_poi_fused__to_copy_add_arange_clamp_mul_sub_16,@function
        .size           triton_poi_fused__to_copy_add_arange_clamp_mul_sub_16,(.L_x_1 - triton_poi_fused__to_copy_add_arange_clamp_mul_sub_16)
        .other          triton_poi_fused__to_copy_add_arange_clamp_mul_sub_16,@"STO_CUDA_ENTRY STV_DEFAULT"
triton_poi_fused__to_copy_add_arange_clamp_mul_sub_16:
.text.triton_poi_fused__to_copy_add_arange_clamp_mul_sub_16:
[----:B------:R-:W0:Y:S02]  /*0000*/  LDC R1, c[0x0][0x28] ;  /* 0x00000a00ff017b82 */ /* 0x000e240000000800 */
[----:B------:R-:W1:Y:S01]  /*0010*/  S2R R0, SR_TID.X ;  /* 0x0000000000007919 */ /* 0x000e620000002100 */
[----:B------:R-:W-:Y:S01]  /*0020*/  HFMA2.MMA R3, -RZ, RZ, 1.25, 0 ;  /* 0x3d000000ff037435 */ /* 0x000fe200000001ff */
[----:B------:R-:W2:Y:S01]  /*0030*/  S2R R5, SR_CTAID.X ;  /* 0x0000000000057919 */ /* 0x000ea20000002500 */
[----:B-1----:R-:W-:-:S05]  /*0040*/  IMAD.SHL.U32 R0, R0, 0x2, RZ ;  /* 0x0000000200007824 */ /* 0x002fca00078e00ff */
[----:B------:R-:W-:-:S05]  /*0050*/  LOP3.LUT R0, R0, 0x3e, RZ, 0xc0, !PT ;  /* 0x0000003e00007812 */ /* 0x000fca00078ec0ff */
[----:B--2---:R-:W-:-:S05]  /*0060*/  IMAD R5, R5, 0x40, R0 ;  /* 0x0000004005057824 */ /* 0x004fca00078e0200 */
[----:B------:R-:W-:Y:S02]  /*0070*/  IADD3 R0, R5, 0x1, RZ ;  /* 0x0000000105007810 */ /* 0x000fe40007ffe0ff */
[----:B------:R-:W-:Y:S02]  /*0080*/  I2FP.F32.S32 R2, R5 ;  /* 0x0000000500027245 */ /* 0x000fe40000201400 */
[----:B------:R-:W-:Y:S02]  /*0090*/  I2FP.F32.S32 R0, R0 ;  /* 0x0000000000007245 */ /* 0x000fe40000201400 */
[----:B------:R-:W-:Y:S01]  /*00a0*/  ISETP.GE.AND P0, PT, R5, 0x40, PT ;  /* 0x000000400500780c */ /* 0x000fe20003f06270 */
[----:B------:R-:W-:Y:S02]  /*00b0*/  FADD R2, R2, 0.5 ;  /* 0x3f00000002027421 */ /* 0x000fe40000000000 */
[----:B------:R-:W-:Y:S02]  /*00c0*/  FADD R0, R0, 0.5 ;  /* 0x3f00000000007421 */ /* 0x000fe40000000000 */
[----:B------:R-:W-:-:S02]  /*00d0*/  FFMA R2, R2, R3, -0.5 ;  /* 0xbf00000002027423 */ /* 0x000fc40000000003 */
[----:B------:R-:W-:-:S03]  /*00e0*/  FFMA R0, R0, R3, -0.5 ;  /* 0xbf00000000007423 */ /* 0x000fc60000000003 */
[----:B------:R-:W-:Y:S02]  /*00f0*/  FMNMX R4, RZ, R2, !PT ;  /* 0x00000002ff047209 */ /* 0x000fe40007800000 */
[----:B------:R-:W1:Y:S01]  /*0100*/  LDC.64 R2, c[0x0][0x210] ;  /* 0x00008400ff027b82 */ /* 0x000e620000000a00 */
[----:B------:R-:W-:Y:S01]  /*0110*/  FMNMX R0, RZ, R0, !PT ;  /* 0x00000000ff007209 */ /* 0x000fe20007800000 */
[----:B------:R-:W2:Y:S08]  /*0120*/  F2I.TRUNC.NTZ R6, R4 ;  /* 0x0000000400067305 */ /* 0x000eb0000020f100 */
[----:B------:R-:W3:Y:S01]  /*0130*/  F2I.TRUNC.NTZ R7, R0 ;  /* 0x0000000000077305 */ /* 0x000ee2000020f100 */
[----:B--2---:R-:W-:-:S05]  /*0140*/  I2FP.F32.S32 R9, R6 ;  /* 0x0000000600097245 */ /* 0x004fca0000201400 */
[----:B------:R-:W-:Y:S01]  /*0150*/  FADD.SAT R6, R4, -R9 ;  /* 0x8000000904067221 */ /* 0x000fe20000002000 */
[----:B-1----:R-:W-:Y:S01]  /*0160*/  IMAD.WIDE R2, R5, 0x4, R2 ;  /* 0x0000000405027825 */ /* 0x002fe200078e0202 */
[----:B---3--:R-:W-:-:S05]  /*0170*/  I2FP.F32.S32 R7, R7 ;  /* 0x0000000700077245 */ /* 0x008fca0000201400 */
[----:B------:R-:W-:Y:S01]  /*0180*/  FADD.SAT R7, R0, -R7 ;  /* 0x8000000700077221 */ /* 0x000fe20000002000 */
[----:B------:R-:W-:Y:S06]  /*0190*/  @P0 EXIT ;  /* 0x000000000000094d */ /* 0x000fec0003800000 */
[----:B------:R-:W-:Y:S02]  /*01a0*/  ULDC.64 UR4, c[0x0][0x208] ;  /* 0x0000820000047ab9 */ /* 0x000fe40000000a00 */
[----:B------:R-:W-:Y:S01]  /*01b0*/  STG.E.64 desc[UR4][R2.64], R6 ;  /* 0x0000000602007986 */ /* 0x000fe2000c101b04 */
[----:B------:R-:W-:Y:S05]  /*01c0*/  EXIT ;  /* 0x000000000000794d */ /* 0x000fea0003800000 */
.L_x_0:
[----:B------:R-:W-:-:S00]  /*01d0*/  BRA `(.L_x_0) ;  /* 0xfffffffc00fc7947 */ /* 0x000fc0000383ffff */
[----:B------:R-:W-:-:S00]  /*01e0*/  NOP ;  /* 0x0000000000007918 */ /* 0x000fc00000000000 */
        /* <DEDUP_REMOVED lines=9> */
.L_x_1:


//--------------------- .nv.constant0.triton_poi_fused__to_copy_add_arange_clamp_mul_sub_16 --------------------------
	.section	.nv.constant0.triton_poi_fused__to_copy_add_arange_clamp_mul_sub_16,"a",@progbits
	.sectionflags	@""
	.align	4
.nv.constant0.triton_poi_fused__to_copy_add_arange_clamp_mul_sub_16:
	.zero		540
